//
// Generated by NVIDIA NVVM Compiler
//
// Compiler Build ID: CL-36424714
// Cuda compilation tools, release 13.0, V13.0.88
// Based on NVVM 20.0.0
//

.version 9.0
.target sm_100
.address_size 64

	// .globl	_Z14kernel_loopingPf

.visible .entry _Z14kernel_loopingPf(
	.param .u64 .ptr .align 1 _Z14kernel_loopingPf_param_0
)
{
	.reg .pred 	%p<2>;
	.reg .b32 	%r<5>;
	.reg .b32 	%f<68>;
	.reg .b64 	%rd<9>;

	ld.param.u64 	%rd5, [_Z14kernel_loopingPf_param_0];
	cvta.to.global.u64 	%rd6, %rd5;
	mov.u32 	%r1, %tid.x;
	mov.u32 	%r2, %ctaid.x;
	mov.u32 	%r3, %ntid.x;
	mad.lo.s32 	%r4, %r2, %r3, %r1;
	mul.wide.u32 	%rd7, %r4, 4;
	add.s64 	%rd1, %rd6, %rd7;
	ld.global.f32 	%f67, [%rd1];
	mov.b64 	%rd8, 1000000;
$L__BB0_1:
	add.f32 	%f4, %f67, 0f3F800000;
	add.f32 	%f5, %f4, 0f3F800000;
	add.f32 	%f6, %f5, 0f3F800000;
	add.f32 	%f7, %f6, 0f3F800000;
	add.f32 	%f8, %f7, 0f3F800000;
	add.f32 	%f9, %f8, 0f3F800000;
	add.f32 	%f10, %f9, 0f3F800000;
	add.f32 	%f11, %f10, 0f3F800000;
	add.f32 	%f12, %f11, 0f3F800000;
	add.f32 	%f13, %f12, 0f3F800000;
	add.f32 	%f14, %f13, 0f3F800000;
	add.f32 	%f15, %f14, 0f3F800000;
	add.f32 	%f16, %f15, 0f3F800000;
	add.f32 	%f17, %f16, 0f3F800000;
	add.f32 	%f18, %f17, 0f3F800000;
	add.f32 	%f19, %f18, 0f3F800000;
	add.f32 	%f20, %f19, 0f3F800000;
	add.f32 	%f21, %f20, 0f3F800000;
	add.f32 	%f22, %f21, 0f3F800000;
	add.f32 	%f23, %f22, 0f3F800000;
	add.f32 	%f24, %f23, 0f3F800000;
	add.f32 	%f25, %f24, 0f3F800000;
	add.f32 	%f26, %f25, 0f3F800000;
	add.f32 	%f27, %f26, 0f3F800000;
	add.f32 	%f28, %f27, 0f3F800000;
	add.f32 	%f29, %f28, 0f3F800000;
	add.f32 	%f30, %f29, 0f3F800000;
	add.f32 	%f31, %f30, 0f3F800000;
	add.f32 	%f32, %f31, 0f3F800000;
	add.f32 	%f33, %f32, 0f3F800000;
	add.f32 	%f34, %f33, 0f3F800000;
	add.f32 	%f35, %f34, 0f3F800000;
	add.f32 	%f36, %f35, 0f3F800000;
	add.f32 	%f37, %f36, 0f3F800000;
	add.f32 	%f38, %f37, 0f3F800000;
	add.f32 	%f39, %f38, 0f3F800000;
	add.f32 	%f40, %f39, 0f3F800000;
	add.f32 	%f41, %f40, 0f3F800000;
	add.f32 	%f42, %f41, 0f3F800000;
	add.f32 	%f43, %f42, 0f3F800000;
	add.f32 	%f44, %f43, 0f3F800000;
	add.f32 	%f45, %f44, 0f3F800000;
	add.f32 	%f46, %f45, 0f3F800000;
	add.f32 	%f47, %f46, 0f3F800000;
	add.f32 	%f48, %f47, 0f3F800000;
	add.f32 	%f49, %f48, 0f3F800000;
	add.f32 	%f50, %f49, 0f3F800000;
	add.f32 	%f51, %f50, 0f3F800000;
	add.f32 	%f52, %f51, 0f3F800000;
	add.f32 	%f53, %f52, 0f3F800000;
	add.f32 	%f54, %f53, 0f3F800000;
	add.f32 	%f55, %f54, 0f3F800000;
	add.f32 	%f56, %f55, 0f3F800000;
	add.f32 	%f57, %f56, 0f3F800000;
	add.f32 	%f58, %f57, 0f3F800000;
	add.f32 	%f59, %f58, 0f3F800000;
	add.f32 	%f60, %f59, 0f3F800000;
	add.f32 	%f61, %f60, 0f3F800000;
	add.f32 	%f62, %f61, 0f3F800000;
	add.f32 	%f63, %f62, 0f3F800000;
	add.f32 	%f64, %f63, 0f3F800000;
	add.f32 	%f65, %f64, 0f3F800000;
	add.f32 	%f66, %f65, 0f3F800000;
	add.f32 	%f67, %f66, 0f3F800000;
	add.s64 	%rd8, %rd8, -64;
	setp.ne.s64 	%p1, %rd8, 0;
	@%p1 bra 	$L__BB0_1;
	st.global.f32 	[%rd1], %f67;
	ret;

}


// ===== COMPILED SASS (sm_100) =====

	.target	sm_100

	.elftype	@"ET_EXEC"


//--------------------- .note.nv.tkinfo           --------------------------
	.section	.note.nv.tkinfo,"",@"SHT_NOTE"
	.sectionflags	@"SHF_NOTE_NV_TKINFO"
	.tkinfo
        /*0018*/ 	.word	0x00000002
        /*0030*/ 	.string	""
        /*0030*/ 	.string	"ptxas"
        /*0030*/ 	.string	"Cuda compilation tools, release 13.0, V13.0.88"
        /*0030*/ 	.string	"Build cuda_13.0.r13.0/compiler.36424714_0"
        /*0030*/ 	.string	"-arch sm_100 -m 64 "



//--------------------- .note.nv.cuinfo           --------------------------
	.section	.note.nv.cuinfo,"",@"SHT_NOTE"
	.sectionflags	@"SHF_NOTE_NV_CUINFO"
        /*0018*/ 	.short	0x0002
        /*001a*/ 	.short	0x0064
        /*001c*/ 	.short	0x0082
	.zero		2


//--------------------- .nv.info                  --------------------------
	.section	.nv.info,"",@"SHT_CUDA_INFO"
	.align	4


	//----- nvinfo : EIATTR_REGCOUNT
	.align		4
        /*0000*/ 	.byte	0x04, 0x2f
        /*0002*/ 	.short	(.L_1 - .L_0)
	.align		4
.L_0:
        /*0004*/ 	.word	index@(_Z14kernel_loopingPf)
        /*0008*/ 	.word	0x00000008


	//----- nvinfo : EIATTR_FRAME_SIZE
	.align		4
.L_1:
        /*000c*/ 	.byte	0x04, 0x11
        /*000e*/ 	.short	(.L_3 - .L_2)
	.align		4
.L_2:
        /*0010*/ 	.word	index@(_Z14kernel_loopingPf)
        /*0014*/ 	.word	0x00000000


	//----- nvinfo : EIATTR_MIN_STACK_SIZE
	.align		4
.L_3:
        /*0018*/ 	.byte	0x04, 0x12
        /*001a*/ 	.short	(.L_5 - .L_4)
	.align		4
.L_4:
        /*001c*/ 	.word	index@(_Z14kernel_loopingPf)
        /*0020*/ 	.word	0x00000000
.L_5:


//--------------------- .nv.compat                --------------------------
	.section	.nv.compat,"",@"SHT_CUDA_COMPAT_INFO"
	.align	4
        /*0000*/ 	.byte	0x02, 0x09, 0x00, 0x00, 0x02, 0x02, 0x01, 0x00, 0x02, 0x05, 0x05, 0x00, 0x03, 0x07, 0x01, 0x01
        /*0010*/ 	.byte	0x02, 0x03, 0x00, 0x00, 0x02, 0x06, 0x01, 0x00, 0x04, 0x0b, 0x08, 0x00, 0x09, 0x00, 0x00, 0x00
        /*0020*/ 	.byte	0x00, 0x00, 0x00, 0x00


//--------------------- .nv.info._Z14kernel_loopingPf --------------------------
	.section	.nv.info._Z14kernel_loopingPf,"",@"SHT_CUDA_INFO"
	.sectionflags	@""
	.align	4


	//----- nvinfo : EIATTR_CUDA_API_VERSION
	.align		4
        /*0000*/ 	.byte	0x04, 0x37
        /*0002*/ 	.short	(.L_7 - .L_6)
.L_6:
        /*0004*/ 	.word	0x00000082


	//----- nvinfo : EIATTR_KPARAM_INFO
	.align		4
.L_7:
        /*0008*/ 	.byte	0x04, 0x17
        /*000a*/ 	.short	(.L_9 - .L_8)
.L_8:
        /*000c*/ 	.word	0x00000000
        /*0010*/ 	.short	0x0000
        /*0012*/ 	.short	0x0000
        /*0014*/ 	.byte	0x00, 0xf5, 0x21, 0x00


	//----- nvinfo : EIATTR_SPARSE_MMA_MASK
	.align		4
.L_9:
        /*0018*/ 	.byte	0x03, 0x50
        /*001a*/ 	.short	0x0000


	//----- nvinfo : EIATTR_MAXREG_COUNT
	.align		4
        /*001c*/ 	.byte	0x03, 0x1b
        /*001e*/ 	.short	0x00ff


	//----- nvinfo : EIATTR_MERCURY_ISA_VERSION
	.align		4
        /*0020*/ 	.byte	0x03, 0x5f
        /*0022*/ 	.short	0x0101


	//----- nvinfo : EIATTR_VRC_CTA_INIT_COUNT
	.align		4
        /*0024*/ 	.byte	0x02, 0x4a
	.zero		1
	.zero		1


	//----- nvinfo : EIATTR_EXIT_INSTR_OFFSETS
	.align		4
        /*0028*/ 	.byte	0x04, 0x1c
        /*002a*/ 	.short	(.L_11 - .L_10)


	//   ....[0]....
.L_10:
        /*002c*/ 	.word	0x00001510


	//----- nvinfo : EIATTR_CBANK_PARAM_SIZE
	.align		4
.L_11:
        /*0030*/ 	.byte	0x03, 0x19
        /*0032*/ 	.short	0x0008


	//----- nvinfo : EIATTR_PARAM_CBANK
	.align		4
        /*0034*/ 	.byte	0x04, 0x0a
        /*0036*/ 	.short	(.L_13 - .L_12)
	.align		4
.L_12:
        /*0038*/ 	.word	index@(.nv.constant0._Z14kernel_loopingPf)
        /*003c*/ 	.short	0x0380
        /*003e*/ 	.short	0x0008


	//----- nvinfo : EIATTR_SW_WAR
	.align		4
.L_13:
        /*0040*/ 	.byte	0x04, 0x36
        /*0042*/ 	.short	(.L_15 - .L_14)
.L_14:
        /*0044*/ 	.word	0x00000008
.L_15:


//--------------------- .nv.callgraph             --------------------------
	.section	.nv.callgraph,"",@"SHT_CUDA_CALLGRAPH"
	.align	4
	.sectionentsize	8
	.align		4
        /*0000*/ 	.word	0x00000000
	.align		4
        /*0004*/ 	.word	0xffffffff
	.align		4
        /*0008*/ 	.word	0x00000000
	.align		4
        /*000c*/ 	.word	0xfffffffe
	.align		4
        /*0010*/ 	.word	0x00000000
	.align		4
        /*0014*/ 	.word	0xfffffffd
	.align		4
        /*0018*/ 	.word	0x00000000
	.align		4
        /*001c*/ 	.word	0xfffffffc


//--------------------- .text._Z14kernel_loopingPf --------------------------
	.section	.text._Z14kernel_loopingPf,"ax",@progbits
	.align	128
        .global         _Z14kernel_loopingPf
        .type           _Z14kernel_loopingPf,@function
        .size           _Z14kernel_loopingPf,(.L_x_2 - _Z14kernel_loopingPf)
        .other          _Z14kernel_loopingPf,@"STO_CUDA_ENTRY STV_DEFAULT"
_Z14kernel_loopingPf:
.text._Z14kernel_loopingPf:
[----:B------:R-:W-:Y:S01]  /*0000*/  LDC R1, c[0x0][0x37c] ;  /* 0x0000df00ff017b82 */ /* 0x000fe20000000800 */
[----:B------:R-:W0:Y:S07]  /*0010*/  S2R R5, SR_TID.X ;  /* 0x0000000000057919 */ /* 0x000e2e0000002100 */
[----:B------:R-:W0:Y:S01]  /*0020*/  S2UR UR4, SR_CTAID.X ;  /* 0x00000000000479c3 */ /* 0x000e220000002500 */
[----:B------:R-:W1:Y:S07]  /*0030*/  LDCU.64 UR6, c[0x0][0x358] ;  /* 0x00006b00ff0677ac */ /* 0x000e6e0008000a00 */
[----:B------:R-:W0:Y:S08]  /*0040*/  LDC R0, c[0x0][0x360] ;  /* 0x0000d800ff007b82 */ /* 0x000e300000000800 */
[----:B------:R-:W2:Y:S01]  /*0050*/  LDC.64 R2, c[0x0][0x380] ;  /* 0x0000e000ff027b82 */ /* 0x000ea20000000a00 */
[----:B0-----:R-:W-:-:S04]  /*0060*/  IMAD R5, R0, UR4, R5 ;  /* 0x0000000400057c24 */ /* 0x001fc8000f8e0205 */
[----:B--2---:R-:W-:-:S05]  /*0070*/  IMAD.WIDE.U32 R2, R5, 0x4, R2 ;  /* 0x0000000405027825 */ /* 0x004fca00078e0002 */
[----:B-1----:R0:W5:Y:S01]  /*0080*/  LDG.E R5, desc[UR6][R2.64] ;  /* 0x0000000602057981 */ /* 0x002162000c1e1900 */
[----:B------:R-:W-:Y:S01]  /*0090*/  UMOV UR5, 0xf4240 ;  /* 0x000f424000057882 */ /* 0x000fe20000000000 */
[----:B------:R-:W-:-:S05]  /*00a0*/  UMOV UR4, URZ ;  /* 0x000000ff00047c82 */ /* 0x000fca0008000000 */
.L_x_0:
[----:B-----5:R-:W-:Y:S01]  /*00b0*/  FADD R5, R5, 1 ;  /* 0x3f80000005057421 */ /* 0x020fe20000000000 */
[----:B------:R-:W-:-:S03]  /*00c0*/  UIADD3 UR5, UP0, UPT, UR5, -0x140, URZ ;  /* 0xfffffec005057890 */ /* 0x000fc6000ff1e0ff */
[----:B------:R-:W-:Y:S01]  /*00d0*/  FADD R5, R5, 1 ;  /* 0x3f80000005057421 */ /* 0x000fe20000000000 */
[----:B------:R-:W-:Y:S02]  /*00e0*/  UIADD3.X UR4, UPT, UPT, UR4, -0x1, URZ, UP0, !UPT ;  /* 0xffffffff04047890 */ /* 0x000fe400087fe4ff */
[----:B------:R-:W-:Y:S01]  /*00f0*/  UISETP.NE.U32.AND UP0, UPT, UR5, URZ, UPT ;  /* 0x000000ff0500728c */ /* 0x000fe2000bf05070 */
[----:B------:R-:W-:-:S03]  /*0100*/  FADD R5, R5, 1 ;  /* 0x3f80000005057421 */ /* 0x000fc60000000000 */
[----:B------:R-:W-:Y:S01]  /*0110*/  UISETP.NE.AND.EX UP0, UPT, UR4, URZ, UPT, UP0 ;  /* 0x000000ff0400728c */ /* 0x000fe2000bf05300 */
[----:B------:R-:W-:-:S04]  /*0120*/  FADD R5, R5, 1 ;  /* 0x3f80000005057421 */ /* 0x000fc80000000000 */
        /* <DEDUP_REMOVED lines=315> */
[----:B------:R-:W-:Y:S01]  /*14e0*/  FADD R5, R0, 1 ;  /* 0x3f80000000057421 */ /* 0x000fe20000000000 */
[----:B------:R-:W-:Y:S06]  /*14f0*/  BRA.U UP0, `(.L_x_0) ;  /* 0xffffffe900ec7547 */ /* 0x000fec000b83ffff */
[----:B------:R-:W-:Y:S01]  /*1500*/  STG.E desc[UR6][R2.64], R5 ;  /* 0x0000000502007986 */ /* 0x000fe2000c101906 */
[----:B------:R-:W-:Y:S05]  /*1510*/  EXIT ;  /* 0x000000000000794d */ /* 0x000fea0003800000 */
.L_x_1:
[----:B------:R-:W-:-:S00]  /*1520*/  BRA `(.L_x_1) ;  /* 0xfffffffc00fc7947 */ /* 0x000fc0000383ffff */
[----:B------:R-:W-:-:S00]  /*1530*/  NOP ;  /* 0x0000000000007918 */ /* 0x000fc00000000000 */
        /* <DEDUP_REMOVED lines=12> */
.L_x_2:


//--------------------- .nv.shared.reserved.0     --------------------------
	.section	.nv.shared.reserved.0,"aw",@nobits
	.weak		__nv_reservedSMEM_offset_0_alias
	.size		__nv_reservedSMEM_offset_0_alias, 0, 64
	.other		__nv_reservedSMEM_offset_0_alias,@"STO_CUDA_RESERVED_SHARED STV_DEFAULT"
__nv_reservedSMEM_offset_0_alias:
	.zero		0
	.zero		64


//--------------------- .nv.constant0._Z14kernel_loopingPf --------------------------
	.section	.nv.constant0._Z14kernel_loopingPf,"a",@progbits
	.sectionflags	@""
	.align	4
.nv.constant0._Z14kernel_loopingPf:
	.zero		904


//--------------------- SYMBOLS --------------------------

	.type		.nv.reservedSmem.offset0,@object
	.size		.nv.reservedSmem.offset0,0x4
